//
// Generated by NVIDIA NVVM Compiler
//
// Compiler Build ID: CL-36424714
// Cuda compilation tools, release 13.0, V13.0.88
// Based on NVVM 20.0.0
//

.version 9.0
.target sm_100
.address_size 64

	// .globl	_Z9greyscalePfPhiii
// _ZZ9greyscalePfPhiiiE8rgbBlock has been demoted

.visible .entry _Z9greyscalePfPhiii(
	.param .u64 .ptr .align 1 _Z9greyscalePfPhiii_param_0,
	.param .u64 .ptr .align 1 _Z9greyscalePfPhiii_param_1,
	.param .u32 _Z9greyscalePfPhiii_param_2,
	.param .u32 _Z9greyscalePfPhiii_param_3,
	.param .u32 _Z9greyscalePfPhiii_param_4
)
{
	.reg .pred 	%p<13>;
	.reg .b16 	%rs<7>;
	.reg .b32 	%r<80>;
	.reg .b32 	%f<36>;
	.reg .b64 	%rd<16>;
	.reg .b64 	%fd<7>;
	// demoted variable
	.shared .align 4 .b8 _ZZ9greyscalePfPhiiiE8rgbBlock[3072];
	ld.param.u64 	%rd4, [_Z9greyscalePfPhiii_param_0];
	ld.param.u64 	%rd3, [_Z9greyscalePfPhiii_param_1];
	ld.param.u32 	%r36, [_Z9greyscalePfPhiii_param_2];
	ld.param.u32 	%r34, [_Z9greyscalePfPhiii_param_3];
	ld.param.u32 	%r35, [_Z9greyscalePfPhiii_param_4];
	cvta.to.global.u64 	%rd1, %rd4;
	mov.u32 	%r1, %tid.x;
	mov.u32 	%r37, %ctaid.x;
	shl.b32 	%r38, %r37, 4;
	add.s32 	%r2, %r38, %r1;
	mov.u32 	%r3, %tid.y;
	mov.u32 	%r39, %ctaid.y;
	shl.b32 	%r40, %r39, 4;
	add.s32 	%r4, %r40, %r3;
	setp.ge.s32 	%p1, %r4, %r36;
	setp.ge.s32 	%p2, %r2, %r34;
	or.pred  	%p3, %p1, %p2;
	@%p3 bra 	$L__BB0_15;
	mad.lo.s32 	%r5, %r34, %r4, %r2;
	setp.lt.s32 	%p4, %r35, 1;
	@%p4 bra 	$L__BB0_14;
	mul.lo.s32 	%r6, %r5, %r35;
	shl.b32 	%r42, %r3, 4;
	add.s32 	%r43, %r42, %r1;
	mul.lo.s32 	%r7, %r35, %r43;
	and.b32  	%r8, %r35, 15;
	setp.lt.u32 	%p5, %r35, 16;
	mov.b32 	%r75, 0;
	@%p5 bra 	$L__BB0_5;
	and.b32  	%r75, %r35, 2147483632;
	neg.s32 	%r73, %r75;
	add.s64 	%rd2, %rd1, 32;
	shl.b32 	%r44, %r7, 2;
	mov.u32 	%r45, _ZZ9greyscalePfPhiiiE8rgbBlock;
	add.s32 	%r46, %r44, %r45;
	add.s32 	%r71, %r46, 32;
	mov.u32 	%r72, %r6;
$L__BB0_4:
	.pragma "nounroll";
	mul.wide.s32 	%rd5, %r72, 4;
	add.s64 	%rd6, %rd2, %rd5;
	ld.global.f32 	%f1, [%rd6+-32];
	st.shared.f32 	[%r71+-32], %f1;
	ld.global.f32 	%f2, [%rd6+-28];
	st.shared.f32 	[%r71+-28], %f2;
	ld.global.f32 	%f3, [%rd6+-24];
	st.shared.f32 	[%r71+-24], %f3;
	ld.global.f32 	%f4, [%rd6+-20];
	st.shared.f32 	[%r71+-20], %f4;
	ld.global.f32 	%f5, [%rd6+-16];
	st.shared.f32 	[%r71+-16], %f5;
	ld.global.f32 	%f6, [%rd6+-12];
	st.shared.f32 	[%r71+-12], %f6;
	ld.global.f32 	%f7, [%rd6+-8];
	st.shared.f32 	[%r71+-8], %f7;
	ld.global.f32 	%f8, [%rd6+-4];
	st.shared.f32 	[%r71+-4], %f8;
	ld.global.f32 	%f9, [%rd6];
	st.shared.f32 	[%r71], %f9;
	ld.global.f32 	%f10, [%rd6+4];
	st.shared.f32 	[%r71+4], %f10;
	ld.global.f32 	%f11, [%rd6+8];
	st.shared.f32 	[%r71+8], %f11;
	ld.global.f32 	%f12, [%rd6+12];
	st.shared.f32 	[%r71+12], %f12;
	ld.global.f32 	%f13, [%rd6+16];
	st.shared.f32 	[%r71+16], %f13;
	ld.global.f32 	%f14, [%rd6+20];
	st.shared.f32 	[%r71+20], %f14;
	ld.global.f32 	%f15, [%rd6+24];
	st.shared.f32 	[%r71+24], %f15;
	ld.global.f32 	%f16, [%rd6+28];
	st.shared.f32 	[%r71+28], %f16;
	add.s32 	%r73, %r73, 16;
	add.s32 	%r72, %r72, 16;
	add.s32 	%r71, %r71, 64;
	setp.ne.s32 	%p6, %r73, 0;
	@%p6 bra 	$L__BB0_4;
$L__BB0_5:
	setp.eq.s32 	%p7, %r8, 0;
	@%p7 bra 	$L__BB0_14;
	and.b32  	%r19, %r35, 7;
	setp.lt.u32 	%p8, %r8, 8;
	@%p8 bra 	$L__BB0_8;
	add.s32 	%r47, %r75, %r6;
	mul.wide.s32 	%rd7, %r47, 4;
	add.s64 	%rd8, %rd1, %rd7;
	ld.global.f32 	%f17, [%rd8];
	add.s32 	%r48, %r75, %r7;
	shl.b32 	%r49, %r48, 2;
	mov.u32 	%r50, _ZZ9greyscalePfPhiiiE8rgbBlock;
	add.s32 	%r51, %r50, %r49;
	st.shared.f32 	[%r51], %f17;
	ld.global.f32 	%f18, [%rd8+4];
	st.shared.f32 	[%r51+4], %f18;
	ld.global.f32 	%f19, [%rd8+8];
	st.shared.f32 	[%r51+8], %f19;
	ld.global.f32 	%f20, [%rd8+12];
	st.shared.f32 	[%r51+12], %f20;
	ld.global.f32 	%f21, [%rd8+16];
	st.shared.f32 	[%r51+16], %f21;
	ld.global.f32 	%f22, [%rd8+20];
	st.shared.f32 	[%r51+20], %f22;
	ld.global.f32 	%f23, [%rd8+24];
	st.shared.f32 	[%r51+24], %f23;
	ld.global.f32 	%f24, [%rd8+28];
	st.shared.f32 	[%r51+28], %f24;
	add.s32 	%r75, %r75, 8;
$L__BB0_8:
	setp.eq.s32 	%p9, %r19, 0;
	@%p9 bra 	$L__BB0_14;
	and.b32  	%r22, %r35, 3;
	setp.lt.u32 	%p10, %r19, 4;
	@%p10 bra 	$L__BB0_11;
	add.s32 	%r52, %r75, %r6;
	mul.wide.s32 	%rd9, %r52, 4;
	add.s64 	%rd10, %rd1, %rd9;
	ld.global.f32 	%f25, [%rd10];
	add.s32 	%r53, %r75, %r7;
	shl.b32 	%r54, %r53, 2;
	mov.u32 	%r55, _ZZ9greyscalePfPhiiiE8rgbBlock;
	add.s32 	%r56, %r55, %r54;
	st.shared.f32 	[%r56], %f25;
	ld.global.f32 	%f26, [%rd10+4];
	st.shared.f32 	[%r56+4], %f26;
	ld.global.f32 	%f27, [%rd10+8];
	st.shared.f32 	[%r56+8], %f27;
	ld.global.f32 	%f28, [%rd10+12];
	st.shared.f32 	[%r56+12], %f28;
	add.s32 	%r75, %r75, 4;
$L__BB0_11:
	setp.eq.s32 	%p11, %r22, 0;
	@%p11 bra 	$L__BB0_14;
	shl.b32 	%r57, %r7, 2;
	shl.b32 	%r58, %r75, 2;
	add.s32 	%r59, %r57, %r58;
	mov.u32 	%r60, _ZZ9greyscalePfPhiiiE8rgbBlock;
	add.s32 	%r79, %r60, %r59;
	add.s32 	%r78, %r75, %r6;
	neg.s32 	%r77, %r22;
$L__BB0_13:
	.pragma "nounroll";
	mul.wide.s32 	%rd11, %r78, 4;
	add.s64 	%rd12, %rd1, %rd11;
	ld.global.f32 	%f29, [%rd12];
	st.shared.f32 	[%r79], %f29;
	add.s32 	%r79, %r79, 4;
	add.s32 	%r78, %r78, 1;
	add.s32 	%r77, %r77, 1;
	setp.ne.s32 	%p12, %r77, 0;
	@%p12 bra 	$L__BB0_13;
$L__BB0_14:
	shl.b32 	%r61, %r3, 4;
	add.s32 	%r62, %r61, %r1;
	mul.lo.s32 	%r63, %r35, %r62;
	shl.b32 	%r64, %r63, 2;
	mov.u32 	%r65, _ZZ9greyscalePfPhiiiE8rgbBlock;
	add.s32 	%r66, %r65, %r64;
	ld.shared.f32 	%f30, [%r66];
	mul.f32 	%f31, %f30, 0f437F0000;
	cvt.rzi.u32.f32 	%r67, %f31;
	cvt.u16.u32 	%rs1, %r67;
	and.b16  	%rs2, %rs1, 255;
	ld.shared.f32 	%f32, [%r66+4];
	mul.f32 	%f33, %f32, 0f437F0000;
	cvt.rzi.u32.f32 	%r68, %f33;
	cvt.u16.u32 	%rs3, %r68;
	and.b16  	%rs4, %rs3, 255;
	ld.shared.f32 	%f34, [%r66+8];
	mul.f32 	%f35, %f34, 0f437F0000;
	cvt.rzi.u32.f32 	%r69, %f35;
	cvt.u16.u32 	%rs5, %r69;
	and.b16  	%rs6, %rs5, 255;
	cvt.rn.f64.u16 	%fd1, %rs2;
	cvt.rn.f64.u16 	%fd2, %rs4;
	mul.f64 	%fd3, %fd2, 0d3FE6B851EB851EB8;
	fma.rn.f64 	%fd4, %fd1, 0d3FCAE147AE147AE1, %fd3;
	cvt.rn.f64.u16 	%fd5, %rs6;
	fma.rn.f64 	%fd6, %fd5, 0d3FB1EB851EB851EC, %fd4;
	cvt.rzi.u32.f64 	%r70, %fd6;
	cvt.s64.s32 	%rd13, %r5;
	cvta.to.global.u64 	%rd14, %rd3;
	add.s64 	%rd15, %rd14, %rd13;
	st.global.u8 	[%rd15], %r70;
$L__BB0_15:
	ret;

}


// ===== COMPILED SASS (sm_100) =====

	.target	sm_100

	.elftype	@"ET_EXEC"


//--------------------- .note.nv.tkinfo           --------------------------
	.section	.note.nv.tkinfo,"",@"SHT_NOTE"
	.sectionflags	@"SHF_NOTE_NV_TKINFO"
	.tkinfo
        /*0018*/ 	.word	0x00000002
        /*0030*/ 	.string	""
        /*0030*/ 	.string	"ptxas"
        /*0030*/ 	.string	"Cuda compilation tools, release 13.0, V13.0.88"
        /*0030*/ 	.string	"Build cuda_13.0.r13.0/compiler.36424714_0"
        /*0030*/ 	.string	"-arch sm_100 -m 64 "



//--------------------- .note.nv.cuinfo           --------------------------
	.section	.note.nv.cuinfo,"",@"SHT_NOTE"
	.sectionflags	@"SHF_NOTE_NV_CUINFO"
        /*0018*/ 	.short	0x0002
        /*001a*/ 	.short	0x0064
        /*001c*/ 	.short	0x0082
	.zero		2


//--------------------- .nv.info                  --------------------------
	.section	.nv.info,"",@"SHT_CUDA_INFO"
	.align	4


	//----- nvinfo : EIATTR_REGCOUNT
	.align		4
        /*0000*/ 	.byte	0x04, 0x2f
        /*0002*/ 	.short	(.L_1 - .L_0)
	.align		4
.L_0:
        /*0004*/ 	.word	index@(_Z9greyscalePfPhiii)
        /*0008*/ 	.word	0x00000020


	//----- nvinfo : EIATTR_FRAME_SIZE
	.align		4
.L_1:
        /*000c*/ 	.byte	0x04, 0x11
        /*000e*/ 	.short	(.L_3 - .L_2)
	.align		4
.L_2:
        /*0010*/ 	.word	index@(_Z9greyscalePfPhiii)
        /*0014*/ 	.word	0x00000000


	//----- nvinfo : EIATTR_MIN_STACK_SIZE
	.align		4
.L_3:
        /*0018*/ 	.byte	0x04, 0x12
        /*001a*/ 	.short	(.L_5 - .L_4)
	.align		4
.L_4:
        /*001c*/ 	.word	index@(_Z9greyscalePfPhiii)
        /*0020*/ 	.word	0x00000000
.L_5:


//--------------------- .nv.compat                --------------------------
	.section	.nv.compat,"",@"SHT_CUDA_COMPAT_INFO"
	.align	4
        /*0000*/ 	.byte	0x02, 0x09, 0x00, 0x00, 0x02, 0x02, 0x01, 0x00, 0x02, 0x05, 0x05, 0x00, 0x03, 0x07, 0x01, 0x01
        /*0010*/ 	.byte	0x02, 0x03, 0x00, 0x00, 0x02, 0x06, 0x01, 0x00, 0x04, 0x0b, 0x08, 0x00, 0x01, 0x00, 0x00, 0x00
        /*0020*/ 	.byte	0x00, 0x00, 0x00, 0x00


//--------------------- .nv.info._Z9greyscalePfPhiii --------------------------
	.section	.nv.info._Z9greyscalePfPhiii,"",@"SHT_CUDA_INFO"
	.sectionflags	@""
	.align	4


	//----- nvinfo : EIATTR_CUDA_API_VERSION
	.align		4
        /*0000*/ 	.byte	0x04, 0x37
        /*0002*/ 	.short	(.L_7 - .L_6)
.L_6:
        /*0004*/ 	.word	0x00000082


	//----- nvinfo : EIATTR_KPARAM_INFO
	.align		4
.L_7:
        /*0008*/ 	.byte	0x04, 0x17
        /*000a*/ 	.short	(.L_9 - .L_8)
.L_8:
        /*000c*/ 	.word	0x00000000
        /*0010*/ 	.short	0x0004
        /*0012*/ 	.short	0x0018
        /*0014*/ 	.byte	0x00, 0xf0, 0x11, 0x00


	//----- nvinfo : EIATTR_KPARAM_INFO
	.align		4
.L_9:
        /*0018*/ 	.byte	0x04, 0x17
        /*001a*/ 	.short	(.L_11 - .L_10)
.L_10:
        /*001c*/ 	.word	0x00000000
        /*0020*/ 	.short	0x0003
        /*0022*/ 	.short	0x0014
        /*0024*/ 	.byte	0x00, 0xf0, 0x11, 0x00


	//----- nvinfo : EIATTR_KPARAM_INFO
	.align		4
.L_11:
        /*0028*/ 	.byte	0x04, 0x17
        /*002a*/ 	.short	(.L_13 - .L_12)
.L_12:
        /*002c*/ 	.word	0x00000000
        /*0030*/ 	.short	0x0002
        /*0032*/ 	.short	0x0010
        /*0034*/ 	.byte	0x00, 0xf0, 0x11, 0x00


	//----- nvinfo : EIATTR_KPARAM_INFO
	.align		4
.L_13:
        /*0038*/ 	.byte	0x04, 0x17
        /*003a*/ 	.short	(.L_15 - .L_14)
.L_14:
        /*003c*/ 	.word	0x00000000
        /*0040*/ 	.short	0x0001
        /*0042*/ 	.short	0x0008
        /*0044*/ 	.byte	0x00, 0xf5, 0x21, 0x00


	//----- nvinfo : EIATTR_KPARAM_INFO
	.align		4
.L_15:
        /*0048*/ 	.byte	0x04, 0x17
        /*004a*/ 	.short	(.L_17 - .L_16)
.L_16:
        /*004c*/ 	.word	0x00000000
        /*0050*/ 	.short	0x0000
        /*0052*/ 	.short	0x0000
        /*0054*/ 	.byte	0x00, 0xf5, 0x21, 0x00


	//----- nvinfo : EIATTR_SPARSE_MMA_MASK
	.align		4
.L_17:
        /*0058*/ 	.byte	0x03, 0x50
        /*005a*/ 	.short	0x0000


	//----- nvinfo : EIATTR_MAXREG_COUNT
	.align		4
        /*005c*/ 	.byte	0x03, 0x1b
        /*005e*/ 	.short	0x00ff


	//----- nvinfo : EIATTR_MERCURY_ISA_VERSION
	.align		4
        /*0060*/ 	.byte	0x03, 0x5f
        /*0062*/ 	.short	0x0101


	//----- nvinfo : EIATTR_VRC_CTA_INIT_COUNT
	.align		4
        /*0064*/ 	.byte	0x02, 0x4a
	.zero		1
	.zero		1


	//----- nvinfo : EIATTR_EXIT_INSTR_OFFSETS
	.align		4
        /*0068*/ 	.byte	0x04, 0x1c
        /*006a*/ 	.short	(.L_19 - .L_18)


	//   ....[0]....
.L_18:
        /*006c*/ 	.word	0x000000a0


	//   ....[1]....
        /*0070*/ 	.word	0x00000b30


	//----- nvinfo : EIATTR_CBANK_PARAM_SIZE
	.align		4
.L_19:
        /*0074*/ 	.byte	0x03, 0x19
        /*0076*/ 	.short	0x001c


	//----- nvinfo : EIATTR_PARAM_CBANK
	.align		4
        /*0078*/ 	.byte	0x04, 0x0a
        /*007a*/ 	.short	(.L_21 - .L_20)
	.align		4
.L_20:
        /*007c*/ 	.word	index@(.nv.constant0._Z9greyscalePfPhiii)
        /*0080*/ 	.short	0x0380
        /*0082*/ 	.short	0x001c


	//----- nvinfo : EIATTR_SW_WAR
	.align		4
.L_21:
        /*0084*/ 	.byte	0x04, 0x36
        /*0086*/ 	.short	(.L_23 - .L_22)
.L_22:
        /*0088*/ 	.word	0x00000008
.L_23:


//--------------------- .nv.callgraph             --------------------------
	.section	.nv.callgraph,"",@"SHT_CUDA_CALLGRAPH"
	.align	4
	.sectionentsize	8
	.align		4
        /*0000*/ 	.word	0x00000000
	.align		4
        /*0004*/ 	.word	0xffffffff
	.align		4
        /*0008*/ 	.word	0x00000000
	.align		4
        /*000c*/ 	.word	0xfffffffe
	.align		4
        /*0010*/ 	.word	0x00000000
	.align		4
        /*0014*/ 	.word	0xfffffffd
	.align		4
        /*0018*/ 	.word	0x00000000
	.align		4
        /*001c*/ 	.word	0xfffffffc


//--------------------- .text._Z9greyscalePfPhiii --------------------------
	.section	.text._Z9greyscalePfPhiii,"ax",@progbits
	.align	128
        .global         _Z9greyscalePfPhiii
        .type           _Z9greyscalePfPhiii,@function
        .size           _Z9greyscalePfPhiii,(.L_x_7 - _Z9greyscalePfPhiii)
        .other          _Z9greyscalePfPhiii,@"STO_CUDA_ENTRY STV_DEFAULT"
_Z9greyscalePfPhiii:
.text._Z9greyscalePfPhiii:
[----:B------:R-:W-:Y:S01]  /*0000*/  LDC R1, c[0x0][0x37c] ;  /* 0x0000df00ff017b82 */ /* 0x000fe20000000800 */
[----:B------:R-:W0:Y:S01]  /*0010*/  S2R R2, SR_TID.X ;  /* 0x0000000000027919 */ /* 0x000e220000002100 */
[----:B------:R-:W1:Y:S01]  /*0020*/  LDCU.64 UR4, c[0x0][0x390] ;  /* 0x00007200ff0477ac */ /* 0x000e620008000a00 */
[----:B------:R-:W0:Y:S01]  /*0030*/  S2R R5, SR_CTAID.X ;  /* 0x0000000000057919 */ /* 0x000e220000002500 */
[----:B------:R-:W2:Y:S01]  /*0040*/  S2R R3, SR_TID.Y ;  /* 0x0000000000037919 */ /* 0x000ea20000002200 */
[----:B------:R-:W2:Y:S01]  /*0050*/  S2R R4, SR_CTAID.Y ;  /* 0x0000000000047919 */ /* 0x000ea20000002600 */
[----:B0-----:R-:W-:-:S05]  /*0060*/  IMAD R0, R5, 0x10, R2 ;  /* 0x0000001005007824 */ /* 0x001fca00078e0202 */
[----:B-1----:R-:W-:Y:S01]  /*0070*/  ISETP.GE.AND P0, PT, R0, UR5, PT ;  /* 0x0000000500007c0c */ /* 0x002fe2000bf06270 */
[----:B--2---:R-:W-:-:S05]  /*0080*/  IMAD R5, R4, 0x10, R3 ;  /* 0x0000001004057824 */ /* 0x004fca00078e0203 */
[----:B------:R-:W-:-:S13]  /*0090*/  ISETP.GE.OR P0, PT, R5, UR4, P0 ;  /* 0x0000000405007c0c */ /* 0x000fda0008706670 */
[----:B------:R-:W-:Y:S05]  /*00a0*/  @P0 EXIT ;  /* 0x000000000000094d */ /* 0x000fea0003800000 */
[----:B------:R-:W0:Y:S01]  /*00b0*/  LDCU UR11, c[0x0][0x398] ;  /* 0x00007300ff0b77ac */ /* 0x000e220008000800 */
[----:B------:R-:W-:Y:S01]  /*00c0*/  IMAD R0, R5, UR5, R0 ;  /* 0x0000000505007c24 */ /* 0x000fe2000f8e0200 */
[----:B------:R-:W1:Y:S01]  /*00d0*/  LDCU.64 UR12, c[0x0][0x358] ;  /* 0x00006b00ff0c77ac */ /* 0x000e620008000a00 */
[----:B0-----:R-:W-:-:S09]  /*00e0*/  UISETP.GE.AND UP0, UPT, UR11, 0x1, UPT ;  /* 0x000000010b00788c */ /* 0x001fd2000bf06270 */
[----:B-1----:R-:W-:Y:S05]  /*00f0*/  BRA.U !UP0, `(.L_x_0) ;  /* 0x0000000908007547 */ /* 0x002fea000b800000 */
[----:B------:R-:W-:Y:S01]  /*0100*/  UISETP.GE.U32.AND UP1, UPT, UR11, 0x10, UPT ;  /* 0x000000100b00788c */ /* 0x000fe2000bf26070 */
[----:B------:R-:W-:Y:S01]  /*0110*/  LEA R5, R3, R2, 0x4 ;  /* 0x0000000203057211 */ /* 0x000fe200078e20ff */
[----:B------:R-:W-:Y:S02]  /*0120*/  ULOP3.LUT UR10, UR11, 0xf, URZ, 0xc0, !UPT ;  /* 0x0000000f0b0a7892 */ /* 0x000fe4000f8ec0ff */
[----:B------:R-:W-:Y:S01]  /*0130*/  IMAD R4, R0, UR11, RZ ;  /* 0x0000000b00047c24 */ /* 0x000fe2000f8e02ff */
[----:B------:R-:W-:Y:S01]  /*0140*/  UMOV UR4, URZ ;  /* 0x000000ff00047c82 */ /* 0x000fe20008000000 */
[----:B------:R-:W-:Y:S01]  /*0150*/  IMAD R5, R5, UR11, RZ ;  /* 0x0000000b05057c24 */ /* 0x000fe2000f8e02ff */
[----:B------:R-:W-:Y:S02]  /*0160*/  UISETP.NE.AND UP0, UPT, UR10, URZ, UPT ;  /* 0x000000ff0a00728c */ /* 0x000fe4000bf05270 */
[----:B------:R-:W-:Y:S09]  /*0170*/  BRA.U !UP1, `(.L_x_1) ;  /* 0x0000000109cc7547 */ /* 0x000ff2000b800000 */
[----:B------:R-:W0:Y:S01]  /*0180*/  S2UR UR6, SR_CgaCtaId ;  /* 0x00000000000679c3 */ /* 0x000e220000008800 */
[----:B------:R-:W1:Y:S01]  /*0190*/  LDCU.64 UR8, c[0x0][0x380] ;  /* 0x00007000ff0877ac */ /* 0x000e620008000a00 */
[----:B------:R-:W-:Y:S01]  /*01a0*/  IMAD.MOV.U32 R9, RZ, RZ, R4 ;  /* 0x000000ffff097224 */ /* 0x000fe200078e0004 */
[----:B------:R-:W-:Y:S01]  /*01b0*/  UMOV UR5, 0x400 ;  /* 0x0000040000057882 */ /* 0x000fe20000000000 */
[----:B------:R-:W-:Y:S02]  /*01c0*/  ULOP3.LUT UR4, UR11, 0x7ffffff0, URZ, 0xc0, !UPT ;  /* 0x7ffffff00b047892 */ /* 0x000fe4000f8ec0ff */
[----:B0-----:R-:W-:Y:S02]  /*01d0*/  ULEA UR5, UR6, UR5, 0x18 ;  /* 0x0000000506057291 */ /* 0x001fe4000f8ec0ff */
[----:B-1----:R-:W-:Y:S02]  /*01e0*/  UIADD3 UR6, UP1, UPT, UR8, 0x20, URZ ;  /* 0x0000002008067890 */ /* 0x002fe4000ff3e0ff */
[----:B------:R-:W-:-:S02]  /*01f0*/  UIADD3 UR8, UPT, UPT, -UR4, URZ, URZ ;  /* 0x000000ff04087290 */ /* 0x000fc4000fffe1ff */
[----:B------:R-:W-:Y:S01]  /*0200*/  LEA R6, R5, UR5, 0x2 ;  /* 0x0000000505067c11 */ /* 0x000fe2000f8e10ff */
[----:B------:R-:W-:-:S03]  /*0210*/  UIADD3.X UR7, UPT, UPT, URZ, UR9, URZ, UP1, !UPT ;  /* 0x00000009ff077290 */ /* 0x000fc60008ffe4ff */
[----:B------:R-:W-:-:S09]  /*0220*/  IADD3 R8, PT, PT, R6, 0x20, RZ ;  /* 0x0000002006087810 */ /* 0x000fd20007ffe0ff */
.L_x_2:
[----:B------:R-:W-:Y:S01]  /*0230*/  MOV R7, UR7 ;  /* 0x0000000700077c02 */ /* 0x000fe20008000f00 */
[----:B------:R-:W-:-:S04]  /*0240*/  IMAD.U32 R6, RZ, RZ, UR6 ;  /* 0x00000006ff067e24 */ /* 0x000fc8000f8e00ff */
[----:B------:R-:W-:-:S05]  /*0250*/  IMAD.WIDE R6, R9, 0x4, R6 ;  /* 0x0000000409067825 */ /* 0x000fca00078e0206 */
[----:B------:R-:W2:Y:S04]  /*0260*/  LDG.E R11, desc[UR12][R6.64+-0x20] ;  /* 0xffffe00c060b7981 */ /* 0x000ea8000c1e1900 */
[----:B------:R-:W3:Y:S04]  /*0270*/  LDG.E R13, desc[UR12][R6.64+-0x1c] ;  /* 0xffffe40c060d7981 */ /* 0x000ee8000c1e1900 */
[----:B------:R-:W4:Y:S04]  /*0280*/  LDG.E R15, desc[UR12][R6.64+-0x18] ;  /* 0xffffe80c060f7981 */ /* 0x000f28000c1e1900 */
[----:B------:R-:W5:Y:S04]  /*0290*/  LDG.E R17, desc[UR12][R6.64+-0x14] ;  /* 0xffffec0c06117981 */ /* 0x000f68000c1e1900 */
        /* <DEDUP_REMOVED lines=11> */
[----:B------:R-:W5:Y:S01]  /*0350*/  LDG.E R20, desc[UR12][R6.64+0x1c] ;  /* 0x00001c0c06147981 */ /* 0x000f62000c1e1900 */
[----:B------:R-:W-:Y:S01]  /*0360*/  UIADD3 UR8, UPT, UPT, UR8, 0x10, URZ ;  /* 0x0000001008087890 */ /* 0x000fe2000fffe0ff */
[----:B------:R-:W-:-:S03]  /*0370*/  VIADD R9, R9, 0x10 ;  /* 0x0000001009097836 */ /* 0x000fc60000000000 */
[----:B------:R-:W-:Y:S01]  /*0380*/  UISETP.NE.AND UP1, UPT, UR8, URZ, UPT ;  /* 0x000000ff0800728c */ /* 0x000fe2000bf25270 */
[----:B--2---:R-:W-:Y:S04]  /*0390*/  STS [R8+-0x20], R11 ;  /* 0xffffe00b08007388 */ /* 0x004fe80000000800 */
[----:B---3--:R-:W-:Y:S04]  /*03a0*/  STS [R8+-0x1c], R13 ;  /* 0xffffe40d08007388 */ /* 0x008fe80000000800 */
[----:B----4-:R-:W-:Y:S04]  /*03b0*/  STS [R8+-0x18], R15 ;  /* 0xffffe80f08007388 */ /* 0x010fe80000000800 */
[----:B-----5:R-:W-:Y:S04]  /*03c0*/  STS [R8+-0x14], R17 ;  /* 0xffffec1108007388 */ /* 0x020fe80000000800 */
[----:B------:R-:W-:Y:S04]  /*03d0*/  STS [R8+-0x10], R19 ;  /* 0xfffff01308007388 */ /* 0x000fe80000000800 */
[----:B------:R-:W-:Y:S04]  /*03e0*/  STS [R8+-0xc], R21 ;  /* 0xfffff41508007388 */ /* 0x000fe80000000800 */
[----:B------:R-:W-:Y:S04]  /*03f0*/  STS [R8+-0x8], R23 ;  /* 0xfffff81708007388 */ /* 0x000fe80000000800 */
[----:B------:R-:W-:Y:S04]  /*0400*/  STS [R8+-0x4], R25 ;  /* 0xfffffc1908007388 */ /* 0x000fe80000000800 */
[----:B------:R-:W-:Y:S04]  /*0410*/  STS [R8], R27 ;  /* 0x0000001b08007388 */ /* 0x000fe80000000800 */
[----:B------:R-:W-:Y:S04]  /*0420*/  STS [R8+0x4], R29 ;  /* 0x0000041d08007388 */ /* 0x000fe80000000800 */
[----:B------:R-:W-:Y:S04]  /*0430*/  STS [R8+0x8], R10 ;  /* 0x0000080a08007388 */ /* 0x000fe80000000800 */
[----:B------:R-:W-:Y:S04]  /*0440*/  STS [R8+0xc], R12 ;  /* 0x00000c0c08007388 */ /* 0x000fe80000000800 */
[----:B------:R-:W-:Y:S04]  /*0450*/  STS [R8+0x10], R14 ;  /* 0x0000100e08007388 */ /* 0x000fe80000000800 */
[----:B------:R-:W-:Y:S04]  /*0460*/  STS [R8+0x14], R16 ;  /* 0x0000141008007388 */ /* 0x000fe80000000800 */
[----:B------:R-:W-:Y:S04]  /*0470*/  STS [R8+0x18], R18 ;  /* 0x0000181208007388 */ /* 0x000fe80000000800 */
[----:B------:R0:W-:Y:S02]  /*0480*/  STS [R8+0x1c], R20 ;  /* 0x00001c1408007388 */ /* 0x0001e40000000800 */
[----:B0-----:R-:W-:Y:S01]  /*0490*/  IADD3 R8, PT, PT, R8, 0x40, RZ ;  /* 0x0000004008087810 */ /* 0x001fe20007ffe0ff */
[----:B------:R-:W-:Y:S06]  /*04a0*/  BRA.U UP1, `(.L_x_2) ;  /* 0xfffffffd01607547 */ /* 0x000fec000b83ffff */
.L_x_1:
[----:B------:R-:W-:Y:S05]  /*04b0*/  BRA.U !UP0, `(.L_x_0) ;  /* 0x0000000508107547 */ /* 0x000fea000b800000 */
[----:B------:R-:W-:Y:S02]  /*04c0*/  UISETP.GE.U32.AND UP0, UPT, UR10, 0x8, UPT ;  /* 0x000000080a00788c */ /* 0x000fe4000bf06070 */
[----:B------:R-:W-:-:S04]  /*04d0*/  ULOP3.LUT UR7, UR11, 0x7, URZ, 0xc0, !UPT ;  /* 0x000000070b077892 */ /* 0x000fc8000f8ec0ff */
[----:B------:R-:W-:-:S03]  /*04e0*/  UISETP.NE.AND UP1, UPT, UR7, URZ, UPT ;  /* 0x000000ff0700728c */ /* 0x000fc6000bf25270 */
[----:B------:R-:W-:Y:S08]  /*04f0*/  BRA.U !UP0, `(.L_x_3) ;  /* 0x0000000108647547 */ /* 0x000ff0000b800000 */
[----:B------:R-:W0:Y:S01]  /*0500*/  LDC.64 R6, c[0x0][0x380] ;  /* 0x0000e000ff067b82 */ /* 0x000e220000000a00 */
[----:B------:R-:W-:-:S04]  /*0510*/  VIADD R9, R4, UR4 ;  /* 0x0000000404097c36 */ /* 0x000fc80008000000 */
[----:B0-----:R-:W-:-:S05]  /*0520*/  IMAD.WIDE R6, R9, 0x4, R6 ;  /* 0x0000000409067825 */ /* 0x001fca00078e0206 */
[----:B------:R-:W2:Y:S04]  /*0530*/  LDG.E R8, desc[UR12][R6.64] ;  /* 0x0000000c06087981 */ /* 0x000ea8000c1e1900 */
[----:B------:R-:W3:Y:S04]  /*0540*/  LDG.E R10, desc[UR12][R6.64+0x4] ;  /* 0x0000040c060a7981 */ /* 0x000ee8000c1e1900 */
[----:B------:R-:W4:Y:S04]  /*0550*/  LDG.E R12, desc[UR12][R6.64+0x8] ;  /* 0x0000080c060c7981 */ /* 0x000f28000c1e1900 */
[----:B------:R-:W5:Y:S04]  /*0560*/  LDG.E R14, desc[UR12][R6.64+0xc] ;  /* 0x00000c0c060e7981 */ /* 0x000f68000c1e1900 */
[----:B------:R-:W5:Y:S04]  /*0570*/  LDG.E R16, desc[UR12][R6.64+0x10] ;  /* 0x0000100c06107981 */ /* 0x000f68000c1e1900 */
[----:B------:R-:W5:Y:S04]  /*0580*/  LDG.E R18, desc[UR12][R6.64+0x14] ;  /* 0x0000140c06127981 */ /* 0x000f68000c1e1900 */
[----:B------:R-:W5:Y:S04]  /*0590*/  LDG.E R20, desc[UR12][R6.64+0x18] ;  /* 0x0000180c06147981 */ /* 0x000f68000c1e1900 */
[----:B------:R-:W5:Y:S01]  /*05a0*/  LDG.E R22, desc[UR12][R6.64+0x1c] ;  /* 0x00001c0c06167981 */ /* 0x000f62000c1e1900 */
[----:B------:R-:W0:Y:S01]  /*05b0*/  S2UR UR6, SR_CgaCtaId ;  /* 0x00000000000679c3 */ /* 0x000e220000008800 */
[----:B------:R-:W-:Y:S01]  /*05c0*/  UMOV UR5, 0x400 ;  /* 0x0000040000057882 */ /* 0x000fe20000000000 */
[----:B------:R-:W-:Y:S01]  /*05d0*/  IADD3 R9, PT, PT, R5, UR4, RZ ;  /* 0x0000000405097c10 */ /* 0x000fe2000fffe0ff */
[----:B------:R-:W-:-:S02]  /*05e0*/  UIADD3 UR4, UPT, UPT, UR4, 0x8, URZ ;  /* 0x0000000804047890 */ /* 0x000fc4000fffe0ff */
[----:B0-----:R-:W-:-:S06]  /*05f0*/  ULEA UR5, UR6, UR5, 0x18 ;  /* 0x0000000506057291 */ /* 0x001fcc000f8ec0ff */
[----:B------:R-:W-:-:S05]  /*0600*/  LEA R9, R9, UR5, 0x2 ;  /* 0x0000000509097c11 */ /* 0x000fca000f8e10ff */
[----:B--2---:R0:W-:Y:S04]  /*0610*/  STS [R9], R8 ;  /* 0x0000000809007388 */ /* 0x0041e80000000800 */
[----:B---3--:R0:W-:Y:S04]  /*0620*/  STS [R9+0x4], R10 ;  /* 0x0000040a09007388 */ /* 0x0081e80000000800 */
[----:B----4-:R0:W-:Y:S04]  /*0630*/  STS [R9+0x8], R12 ;  /* 0x0000080c09007388 */ /* 0x0101e80000000800 */
[----:B-----5:R0:W-:Y:S04]  /*0640*/  STS [R9+0xc], R14 ;  /* 0x00000c0e09007388 */ /* 0x0201e80000000800 */
[----:B------:R0:W-:Y:S04]  /*0650*/  STS [R9+0x10], R16 ;  /* 0x0000101009007388 */ /* 0x0001e80000000800 */
[----:B------:R0:W-:Y:S04]  /*0660*/  STS [R9+0x14], R18 ;  /* 0x0000141209007388 */ /* 0x0001e80000000800 */
[----:B------:R0:W-:Y:S04]  /*0670*/  STS [R9+0x18], R20 ;  /* 0x0000181409007388 */ /* 0x0001e80000000800 */
[----:B------:R0:W-:Y:S02]  /*0680*/  STS [R9+0x1c], R22 ;  /* 0x00001c1609007388 */ /* 0x0001e40000000800 */
.L_x_3:
[----:B------:R-:W-:Y:S05]  /*0690*/  BRA.U !UP1, `(.L_x_0) ;  /* 0x0000000109987547 */ /* 0x000fea000b800000 */
[----:B------:R-:W-:Y:S02]  /*06a0*/  UISETP.GE.U32.AND UP0, UPT, UR7, 0x4, UPT ;  /* 0x000000040700788c */ /* 0x000fe4000bf06070 */
[----:B------:R-:W-:-:S04]  /*06b0*/  ULOP3.LUT UR5, UR11, 0x3, URZ, 0xc0, !UPT ;  /* 0x000000030b057892 */ /* 0x000fc8000f8ec0ff */
[----:B------:R-:W-:-:S03]  /*06c0*/  UISETP.NE.AND UP1, UPT, UR5, URZ, UPT ;  /* 0x000000ff0500728c */ /* 0x000fc6000bf25270 */
[----:B------:R-:W-:Y:S08]  /*06d0*/  BRA.U !UP0, `(.L_x_4) ;  /* 0x0000000108447547 */ /* 0x000ff0000b800000 */
[----:B------:R-:W1:Y:S01]  /*06e0*/  LDC.64 R6, c[0x0][0x380] ;  /* 0x0000e000ff067b82 */ /* 0x000e620000000a00 */
[----:B0-----:R-:W-:-:S04]  /*06f0*/  VIADD R9, R4, UR4 ;  /* 0x0000000404097c36 */ /* 0x001fc80008000000 */
[----:B-1----:R-:W-:-:S05]  /*0700*/  IMAD.WIDE R6, R9, 0x4, R6 ;  /* 0x0000000409067825 */ /* 0x002fca00078e0206 */
[----:B------:R-:W2:Y:S04]  /*0710*/  LDG.E R8, desc[UR12][R6.64] ;  /* 0x0000000c06087981 */ /* 0x000ea8000c1e1900 */
[----:B------:R-:W3:Y:S04]  /*0720*/  LDG.E R10, desc[UR12][R6.64+0x4] ;  /* 0x0000040c060a7981 */ /* 0x000ee8000c1e1900 */
[----:B------:R-:W4:Y:S04]  /*0730*/  LDG.E R12, desc[UR12][R6.64+0x8] ;  /* 0x0000080c060c7981 */ /* 0x000f28000c1e1900 */
        /* <DEDUP_REMOVED lines=10> */
[----:B-----5:R1:W-:Y:S02]  /*07e0*/  STS [R9+0xc], R14 ;  /* 0x00000c0e09007388 */ /* 0x0203e40000000800 */
.L_x_4:
[----:B------:R-:W-:Y:S05]  /*07f0*/  BRA.U !UP1, `(.L_x_0) ;  /* 0x0000000109407547 */ /* 0x000fea000b800000 */
[----:B------:R-:W2:Y:S01]  /*0800*/  S2UR UR7, SR_CgaCtaId ;  /* 0x00000000000779c3 */ /* 0x000ea20000008800 */
[----:B------:R-:W-:Y:S01]  /*0810*/  UMOV UR6, 0x400 ;  /* 0x0000040000067882 */ /* 0x000fe20000000000 */
[----:B------:R-:W-:Y:S01]  /*0820*/  VIADD R5, R5, UR4 ;  /* 0x0000000405057c36 */ /* 0x000fe20008000000 */
[----:B01----:R-:W-:Y:S01]  /*0830*/  IADD3 R9, PT, PT, R4, UR4, RZ ;  /* 0x0000000404097c10 */ /* 0x003fe2000fffe0ff */
[----:B------:R-:W-:-:S04]  /*0840*/  UIADD3 UR5, UPT, UPT, -UR5, URZ, URZ ;  /* 0x000000ff05057290 */ /* 0x000fc8000fffe1ff */
[----:B------:R-:W0:Y:S01]  /*0850*/  LDC.64 R6, c[0x0][0x380] ;  /* 0x0000e000ff067b82 */ /* 0x000e220000000a00 */
[----:B--2---:R-:W-:-:S06]  /*0860*/  ULEA UR6, UR7, UR6, 0x18 ;  /* 0x0000000607067291 */ /* 0x004fcc000f8ec0ff */
[----:B------:R-:W-:-:S07]  /*0870*/  LEA R8, R5, UR6, 0x2 ;  /* 0x0000000605087c11 */ /* 0x000fce000f8e10ff */
.L_x_5:
[----:B0-----:R-:W-:-:S06]  /*0880*/  IMAD.WIDE R4, R9, 0x4, R6 ;  /* 0x0000000409047825 */ /* 0x001fcc00078e0206 */
[----:B------:R-:W2:Y:S01]  /*0890*/  LDG.E R5, desc[UR12][R4.64] ;  /* 0x0000000c04057981 */ /* 0x000ea2000c1e1900 */
[----:B------:R-:W-:Y:S01]  /*08a0*/  UIADD3 UR5, UPT, UPT, UR5, 0x1, URZ ;  /* 0x0000000105057890 */ /* 0x000fe2000fffe0ff */
[----:B------:R-:W-:-:S03]  /*08b0*/  VIADD R9, R9, 0x1 ;  /* 0x0000000109097836 */ /* 0x000fc60000000000 */
[----:B------:R-:W-:Y:S01]  /*08c0*/  UISETP.NE.AND UP0, UPT, UR5, URZ, UPT ;  /* 0x000000ff0500728c */ /* 0x000fe2000bf05270 */
[----:B--2---:R0:W-:Y:S02]  /*08d0*/  STS [R8], R5 ;  /* 0x0000000508007388 */ /* 0x0041e40000000800 */
[----:B0-----:R-:W-:-:S06]  /*08e0*/  IADD3 R8, PT, PT, R8, 0x4, RZ ;  /* 0x0000000408087810 */ /* 0x001fcc0007ffe0ff */
[----:B------:R-:W-:Y:S05]  /*08f0*/  BRA.U UP0, `(.L_x_5) ;  /* 0xfffffffd00e07547 */ /* 0x000fea000b83ffff */
.L_x_0:
[----:B------:R-:W2:Y:S01]  /*0900*/  S2UR UR5, SR_CgaCtaId ;  /* 0x00000000000579c3 */ /* 0x000ea20000008800 */
[----:B------:R-:W-:Y:S01]  /*0910*/  LEA R2, R3, R2, 0x4 ;  /* 0x0000000203027211 */ /* 0x000fe200078e20ff */
[----:B------:R-:W-:Y:S01]  /*0920*/  UMOV UR4, 0x400 ;  /* 0x0000040000047882 */ /* 0x000fe20000000000 */
[----:B------:R-:W3:Y:S03]  /*0930*/  LDCU.64 UR6, c[0x0][0x388] ;  /* 0x00007100ff0677ac */ /* 0x000ee60008000a00 */
[----:B------:R-:W-:Y:S01]  /*0940*/  IMAD R2, R2, UR11, RZ ;  /* 0x0000000b02027c24 */ /* 0x000fe2000f8e02ff */
[----:B--2---:R-:W-:-:S03]  /*0950*/  ULEA UR4, UR5, UR4, 0x18 ;  /* 0x0000000405047291 */ /* 0x004fc6000f8ec0ff */
[----:B------:R-:W-:-:S03]  /*0960*/  UMOV UR5, 0x3fe6b851 ;  /* 0x3fe6b85100057882 */ /* 0x000fc60000000000 */
[----:B------:R-:W-:Y:S01]  /*0970*/  LEA R7, R2, UR4, 0x2 ;  /* 0x0000000402077c11 */ /* 0x000fe2000f8e10ff */
[----:B------:R-:W-:-:S04]  /*0980*/  UMOV UR4, 0xeb851eb8 ;  /* 0xeb851eb800047882 */ /* 0x000fc80000000000 */
[----:B------:R-:W2:Y:S04]  /*0990*/  LDS R3, [R7+0x4] ;  /* 0x0000040007037984 */ /* 0x000ea80000000800 */
[----:B------:R-:W0:Y:S04]  /*09a0*/  LDS R2, [R7] ;  /* 0x0000000007027984 */ /* 0x000e280000000800 */
[----:B------:R-:W4:Y:S01]  /*09b0*/  LDS R4, [R7+0x8] ;  /* 0x0000080007047984 */ /* 0x000f220000000800 */
[----:B--2---:R-:W-:Y:S01]  /*09c0*/  FMUL R6, R3, 255 ;  /* 0x437f000003067820 */ /* 0x004fe20000400000 */
[----:B01----:R-:W-:-:S05]  /*09d0*/  FMUL R8, R2, 255 ;  /* 0x437f000002087820 */ /* 0x003fca0000400000 */
[----:B------:R-:W0:Y:S01]  /*09e0*/  F2I.U32.TRUNC.NTZ R6, R6 ;  /* 0x0000000600067305 */ /* 0x000e22000020f000 */
[----:B----4-:R-:W-:-:S07]  /*09f0*/  FMUL R11, R4, 255 ;  /* 0x437f0000040b7820 */ /* 0x010fce0000400000 */
[----:B------:R-:W1:Y:S01]  /*0a00*/  F2I.U32.TRUNC.NTZ R8, R8 ;  /* 0x0000000800087305 */ /* 0x000e62000020f000 */
[----:B0-----:R-:W-:-:S07]  /*0a10*/  LOP3.LUT R10, R6, 0xff, RZ, 0xc0, !PT ;  /* 0x000000ff060a7812 */ /* 0x001fce00078ec0ff */
[----:B------:R-:W0:Y:S01]  /*0a20*/  F2I.U32.TRUNC.NTZ R11, R11 ;  /* 0x0000000b000b7305 */ /* 0x000e22000020f000 */
[----:B-1----:R-:W-:-:S07]  /*0a30*/  LOP3.LUT R9, R8, 0xff, RZ, 0xc0, !PT ;  /* 0x000000ff08097812 */ /* 0x002fce00078ec0ff */
[----:B------:R-:W1:Y:S01]  /*0a40*/  I2F.F64.U16 R4, R10 ;  /* 0x0000000a00047312 */ /* 0x000e620000101800 */
[----:B0-----:R-:W-:-:S07]  /*0a50*/  LOP3.LUT R7, R11, 0xff, RZ, 0xc0, !PT ;  /* 0x000000ff0b077812 */ /* 0x001fce00078ec0ff */
[----:B------:R-:W0:Y:S01]  /*0a60*/  I2F.F64.U16 R2, R9 ;  /* 0x0000000900027312 */ /* 0x000e220000101800 */
[----:B-1----:R-:W-:-:S07]  /*0a70*/  DMUL R4, R4, UR4 ;  /* 0x0000000404047c28 */ /* 0x002fce0008000000 */
[----:B------:R-:W1:Y:S01]  /*0a80*/  I2F.F64.U16 R6, R7 ;  /* 0x0000000700067312 */ /* 0x000e620000101800 */
[----:B------:R-:W-:Y:S01]  /*0a90*/  UMOV UR4, 0xae147ae1 ;  /* 0xae147ae100047882 */ /* 0x000fe20000000000 */
[----:B------:R-:W-:Y:S02]  /*0aa0*/  UMOV UR5, 0x3fcae147 ;  /* 0x3fcae14700057882 */ /* 0x000fe40000000000 */
[----:B0-----:R-:W-:Y:S01]  /*0ab0*/  DFMA R2, R2, UR4, R4 ;  /* 0x0000000402027c2b */ /* 0x001fe20008000004 */
[----:B------:R-:W-:Y:S01]  /*0ac0*/  UMOV UR4, 0x1eb851ec ;  /* 0x1eb851ec00047882 */ /* 0x000fe20000000000 */
[----:B------:R-:W-:Y:S01]  /*0ad0*/  UMOV UR5, 0x3fb1eb85 ;  /* 0x3fb1eb8500057882 */ /* 0x000fe20000000000 */
[----:B---3--:R-:W-:-:S04]  /*0ae0*/  IADD3 R4, P0, PT, R0, UR6, RZ ;  /* 0x0000000600047c10 */ /* 0x008fc8000ff1e0ff */
[----:B------:R-:W-:Y:S01]  /*0af0*/  LEA.HI.X.SX32 R5, R0, UR7, 0x1, P0 ;  /* 0x0000000700057c11 */ /* 0x000fe200080f0eff */
[----:B-1----:R-:W-:-:S10]  /*0b00*/  DFMA R2, R6, UR4, R2 ;  /* 0x0000000406027c2b */ /* 0x002fd40008000002 */
[----:B------:R-:W0:Y:S02]  /*0b10*/  F2I.U32.F64.TRUNC R3, R2 ;  /* 0x0000000200037311 */ /* 0x000e24000030d000 */
[----:B0-----:R-:W-:Y:S01]  /*0b20*/  STG.E.U8 desc[UR12][R4.64], R3 ;  /* 0x0000000304007986 */ /* 0x001fe2000c10110c */
[----:B------:R-:W-:Y:S05]  /*0b30*/  EXIT ;  /* 0x000000000000794d */ /* 0x000fea0003800000 */
.L_x_6:
[----:B------:R-:W-:-:S00]  /*0b40*/  BRA `(.L_x_6) ;  /* 0xfffffffc00fc7947 */ /* 0x000fc0000383ffff */
[----:B------:R-:W-:-:S00]  /*0b50*/  NOP ;  /* 0x0000000000007918 */ /* 0x000fc00000000000 */
        /* <DEDUP_REMOVED lines=10> */
.L_x_7:


//--------------------- .nv.shared._Z9greyscalePfPhiii --------------------------
	.section	.nv.shared._Z9greyscalePfPhiii,"aw",@nobits
	.sectionflags	@""
	.align	4
.nv.shared._Z9greyscalePfPhiii:
	.zero		4096


//--------------------- .nv.shared.reserved.0     --------------------------
	.section	.nv.shared.reserved.0,"aw",@nobits
	.weak		__nv_reservedSMEM_offset_0_alias
	.size		__nv_reservedSMEM_offset_0_alias, 0, 64
	.other		__nv_reservedSMEM_offset_0_alias,@"STO_CUDA_RESERVED_SHARED STV_DEFAULT"
__nv_reservedSMEM_offset_0_alias:
	.zero		0
	.zero		64


//--------------------- .nv.constant0._Z9greyscalePfPhiii --------------------------
	.section	.nv.constant0._Z9greyscalePfPhiii,"a",@progbits
	.sectionflags	@""
	.align	4
.nv.constant0._Z9greyscalePfPhiii:
	.zero		924


//--------------------- SYMBOLS --------------------------

	.type		.nv.reservedSmem.offset0,@object
	.size		.nv.reservedSmem.offset0,0x4
	.type		.nv.reservedSmem.cap,@object
	.size		.nv.reservedSmem.cap,0x4
